	.headerflags	@"EF_CUDA_TEXMODE_UNIFIED EF_CUDA_64BIT_ADDRESS EF_CUDA_ACCELERATORS EF_CUDA_SM90 EF_CUDA_VIRTUAL_SM(EF_CUDA_SM90)"
	.elftype	@"ET_EXEC"


//--------------------- .nv.info                  --------------------------
	.section	.nv.info,"",@"SHT_CUDA_INFO"
	.align	4


	//----- nvinfo : EIATTR_REGCOUNT
	.align		4
        /*0000*/ 	.byte	0x04, 0x2f
        /*0002*/ 	.short	(.L_3 - .L_2)
	.align		4
.L_2:
        /*0004*/ 	.word	index@(triton_poi_fused__native_batch_norm_legit_no_training__unsafe_index_add_relu_7)
        /*0008*/ 	.word	0x0000004b


	//----- nvinfo : EIATTR_MIN_STACK_SIZE
	.align		4
.L_3:
        /*000c*/ 	.byte	0x04, 0x12
        /*000e*/ 	.short	(.L_5 - .L_4)
	.align		4
.L_4:
        /*0010*/ 	.word	index@(triton_poi_fused__native_batch_norm_legit_no_training__unsafe_index_add_relu_7)
        /*0014*/ 	.word	0x00000000


	//----- nvinfo : EIATTR_FRAME_SIZE
	.align		4
.L_5:
        /*0018*/ 	.byte	0x04, 0x11
        /*001a*/ 	.short	(.L_7 - .L_6)
	.align		4
.L_6:
        /*001c*/ 	.word	index@(triton_poi_fused__native_batch_norm_legit_no_training__unsafe_index_add_relu_7)
        /*0020*/ 	.word	0x00000000


	//----- nvinfo : EIATTR_MIN_STACK_SIZE
	.align		4
.L_7:
        /*0024*/ 	.byte	0x04, 0x12
        /*0026*/ 	.short	(.L_9 - .L_8)
	.align		4
.L_8:
        /*0028*/ 	.word	index@(triton_poi_fused__native_batch_norm_legit_no_training__unsafe_index_add_relu_7)
        /*002c*/ 	.word	0x00000000
.L_9:


//--------------------- .nv.info.triton_poi_fused__native_batch_norm_legit_no_training__unsafe_index_add_relu_7 --------------------------
	.section	.nv.info.triton_poi_fused__native_batch_norm_legit_no_training__unsafe_index_add_relu_7,"",@"SHT_CUDA_INFO"
	.sectionflags	@""
	.align	4


	//----- nvinfo : EIATTR_CUDA_API_VERSION
	.align		4
        /*0000*/ 	.byte	0x04, 0x37
        /*0002*/ 	.short	(.L_11 - .L_10)
.L_10:
        /*0004*/ 	.word	0x0000007c


	//----- nvinfo : EIATTR_KPARAM_INFO
	.align		4
.L_11:
        /*0008*/ 	.byte	0x04, 0x17
        /*000a*/ 	.short	(.L_13 - .L_12)
.L_12:
        /*000c*/ 	.word	0x00000000
        /*0010*/ 	.short	0x000a
        /*0012*/ 	.short	0x004c
        /*0014*/ 	.byte	0x00, 0xf0, 0x11, 0x00


	//----- nvinfo : EIATTR_KPARAM_INFO
	.align		4
.L_13:
        /*0018*/ 	.byte	0x04, 0x17
        /*001a*/ 	.short	(.L_15 - .L_14)
.L_14:
        /*001c*/ 	.word	0x00000000
        /*0020*/ 	.short	0x0009
        /*0022*/ 	.short	0x0048
        /*0024*/ 	.byte	0x00, 0xf0, 0x11, 0x00


	//----- nvinfo : EIATTR_KPARAM_INFO
	.align		4
.L_15:
        /*0028*/ 	.byte	0x04, 0x17
        /*002a*/ 	.short	(.L_17 - .L_16)
.L_16:
        /*002c*/ 	.word	0x00000000
        /*0030*/ 	.short	0x0008
        /*0032*/ 	.short	0x0040
        /*0034*/ 	.byte	0x00, 0xf4, 0x21, 0x00


	//----- nvinfo : EIATTR_KPARAM_INFO
	.align		4
.L_17:
        /*0038*/ 	.byte	0x04, 0x17
        /*003a*/ 	.short	(.L_19 - .L_18)
.L_18:
        /*003c*/ 	.word	0x00000000
        /*0040*/ 	.short	0x0007
        /*0042*/ 	.short	0x0038
        /*0044*/ 	.byte	0x00, 0xf4, 0x21, 0x00


	//----- nvinfo : EIATTR_KPARAM_INFO
	.align		4
.L_19:
        /*0048*/ 	.byte	0x04, 0x17
        /*004a*/ 	.short	(.L_21 - .L_20)
.L_20:
        /*004c*/ 	.word	0x00000000
        /*0050*/ 	.short	0x0006
        /*0052*/ 	.short	0x0030
        /*0054*/ 	.byte	0x00, 0xf4, 0x21, 0x00


	//----- nvinfo : EIATTR_KPARAM_INFO
	.align		4
.L_21:
        /*0058*/ 	.byte	0x04, 0x17
        /*005a*/ 	.short	(.L_23 - .L_22)
.L_22:
        /*005c*/ 	.word	0x00000000
        /*0060*/ 	.short	0x0005
        /*0062*/ 	.short	0x0028
        /*0064*/ 	.byte	0x00, 0xf4, 0x21, 0x00


	//----- nvinfo : EIATTR_KPARAM_INFO
	.align		4
.L_23:
        /*0068*/ 	.byte	0x04, 0x17
        /*006a*/ 	.short	(.L_25 - .L_24)
.L_24:
        /*006c*/ 	.word	0x00000000
        /*0070*/ 	.short	0x0004
        /*0072*/ 	.short	0x0020
        /*0074*/ 	.byte	0x00, 0xf4, 0x21, 0x00


	//----- nvinfo : EIATTR_KPARAM_INFO
	.align		4
.L_25:
        /*0078*/ 	.byte	0x04, 0x17
        /*007a*/ 	.short	(.L_27 - .L_26)
.L_26:
        /*007c*/ 	.word	0x00000000
        /*0080*/ 	.short	0x0003
        /*0082*/ 	.short	0x0018
        /*0084*/ 	.byte	0x00, 0xf4, 0x21, 0x00


	//----- nvinfo : EIATTR_KPARAM_INFO
	.align		4
.L_27:
        /*0088*/ 	.byte	0x04, 0x17
        /*008a*/ 	.short	(.L_29 - .L_28)
.L_28:
        /*008c*/ 	.word	0x00000000
        /*0090*/ 	.short	0x0002
        /*0092*/ 	.short	0x0010
        /*0094*/ 	.byte	0x00, 0xf4, 0x21, 0x00


	//----- nvinfo : EIATTR_KPARAM_INFO
	.align		4
.L_29:
        /*0098*/ 	.byte	0x04, 0x17
        /*009a*/ 	.short	(.L_31 - .L_30)
.L_30:
        /*009c*/ 	.word	0x00000000
        /*00a0*/ 	.short	0x0001
        /*00a2*/ 	.short	0x0008
        /*00a4*/ 	.byte	0x00, 0xf4, 0x21, 0x00


	//----- nvinfo : EIATTR_KPARAM_INFO
	.align		4
.L_31:
        /*00a8*/ 	.byte	0x04, 0x17
        /*00aa*/ 	.short	(.L_33 - .L_32)
.L_32:
        /*00ac*/ 	.word	0x00000000
        /*00b0*/ 	.short	0x0000
        /*00b2*/ 	.short	0x0000
        /*00b4*/ 	.byte	0x00, 0xf4, 0x21, 0x00


	//----- nvinfo : EIATTR_SPARSE_MMA_MASK
	.align		4
.L_33:
        /*00b8*/ 	.byte	0x03, 0x50
        /*00ba*/ 	.short	0x0000


	//----- nvinfo : EIATTR_MAXREG_COUNT
	.align		4
        /*00bc*/ 	.byte	0x03, 0x1b
        /*00be*/ 	.short	0x00ff


	//----- nvinfo : EIATTR_EXIT_INSTR_OFFSETS
	.align		4
        /*00c0*/ 	.byte	0x04, 0x1c
        /*00c2*/ 	.short	(.L_35 - .L_34)


	//   ....[0]....
.L_34:
        /*00c4*/ 	.word	0x00001d80


	//   ....[1]....
        /*00c8*/ 	.word	0x00001da0


	//----- nvinfo : EIATTR_REQNTID
	.align		4
.L_35:
        /*00cc*/ 	.byte	0x04, 0x10
        /*00ce*/ 	.short	(.L_37 - .L_36)
.L_36:
        /*00d0*/ 	.word	0x00000100
        /*00d4*/ 	.word	0x00000001
        /*00d8*/ 	.word	0x00000001


	//----- nvinfo : EIATTR_CBANK_PARAM_SIZE
	.align		4
.L_37:
        /*00dc*/ 	.byte	0x03, 0x19
        /*00de*/ 	.short	0x0050


	//----- nvinfo : EIATTR_PARAM_CBANK
	.align		4
        /*00e0*/ 	.byte	0x04, 0x0a
        /*00e2*/ 	.short	(.L_39 - .L_38)
	.align		4
.L_38:
        /*00e4*/ 	.word	index@(.nv.constant0.triton_poi_fused__native_batch_norm_legit_no_training__unsafe_index_add_relu_7)
        /*00e8*/ 	.short	0x0210
        /*00ea*/ 	.short	0x0050


	//----- nvinfo : EIATTR_SW_WAR
	.align		4
.L_39:
        /*00ec*/ 	.byte	0x04, 0x36
        /*00ee*/ 	.short	(.L_41 - .L_40)
.L_40:
        /*00f0*/ 	.word	0x00000008
.L_41:


//--------------------- .nv.callgraph             --------------------------
	.section	.nv.callgraph,"",@"SHT_CUDA_CALLGRAPH"
	.align	4
	.sectionentsize	8
	.align		4
        /*0000*/ 	.word	0x00000000
	.align		4
        /*0004*/ 	.word	0xffffffff
	.align		4
        /*0008*/ 	.word	0x00000000
	.align		4
        /*000c*/ 	.word	0xfffffffe
	.align		4
        /*0010*/ 	.word	0x00000000
	.align		4
        /*0014*/ 	.word	0xfffffffd
	.align		4
        /*0018*/ 	.word	0x00000000
	.align		4
        /*001c*/ 	.word	0xfffffffc


//--------------------- .nv.constant4             --------------------------
	.section	.nv.constant4,"a",@progbits
	.align	8
	.align		8
.nv.constant4:
        /*0000*/ 	.dword	_$_str
	.align		8
        /*0008*/ 	.dword	_$_str_$_2


//--------------------- .text.triton_poi_fused__native_batch_norm_legit_no_training__unsafe_index_add_relu_7 --------------------------
	.section	.text.triton_poi_fused__native_batch_norm_legit_no_training__unsafe_index_add_relu_7,"ax",@progbits
	.sectionflags	@"SHF_BARRIERS=1"
	.align	128
        .global         triton_poi_fused__native_batch_norm_legit_no_training__unsafe_index_add_relu_7
        .type           triton_poi_fused__native_batch_norm_legit_no_training__unsafe_index_add_relu_7,@function
        .size           triton_poi_fused__native_batch_norm_legit_no_training__unsafe_index_add_relu_7,(.L_x_1 - triton_poi_fused__native_batch_norm_legit_no_training__unsafe_index_add_relu_7)
        .other          triton_poi_fused__native_batch_norm_legit_no_training__unsafe_index_add_relu_7,@"STO_CUDA_ENTRY STV_DEFAULT"
triton_poi_fused__native_batch_norm_legit_no_training__unsafe_index_add_relu_7:
.text.triton_poi_fused__native_batch_norm_legit_no_training__unsafe_index_add_relu_7:
[----:B------:R-:W0:Y:S01]  /*0000*/  LDC R1, c[0x0][0x28] ;  /* 0x00000a00ff017b82 */ /* 0x000e220000000800 */
[----:B------:R-:W1:Y:S07]  /*0010*/  S2R R59, SR_TID.X ;  /* 0x00000000003b7919 */ /* 0x000e6e0000002100 */
[----:B------:R-:W2:Y:S01]  /*0020*/  LDC.64 R4, c[0x0][0x210] ;  /* 0x00008400ff047b82 */ /* 0x000ea20000000a00 */
[----:B------:R-:W-:Y:S02]  /*0030*/  CS2R R38, SRZ ;  /* 0x0000000000267805 */ /* 0x000fe4000001ff00 */
[----:B------:R-:W-:Y:S01]  /*0040*/  CS2R R26, SRZ ;  /* 0x00000000001a7805 */ /* 0x000fe2000001ff00 */
[----:B------:R-:W3:Y:S01]  /*0050*/  S2R R0, SR_CTAID.X ;  /* 0x0000000000007919 */ /* 0x000ee20000002500 */
[----:B------:R-:W-:Y:S01]  /*0060*/  ULDC.64 UR6, c[0x0][0x208] ;  /* 0x0000820000067ab9 */ /* 0x000fe20000000a00 */
[----:B------:R-:W-:-:S02]  /*0070*/  CS2R R24, SRZ ;  /* 0x0000000000187805 */ /* 0x000fc4000001ff00 */
[----:B------:R-:W-:Y:S02]  /*0080*/  CS2R R34, SRZ ;  /* 0x0000000000227805 */ /* 0x000fe4000001ff00 */
[----:B------:R-:W-:Y:S02]  /*0090*/  CS2R R20, SRZ ;  /* 0x0000000000147805 */ /* 0x000fe4000001ff00 */
[----:B------:R-:W-:Y:S01]  /*00a0*/  CS2R R42, SRZ ;  /* 0x00000000002a7805 */ /* 0x000fe2000001ff00 */
[----:B------:R-:W4:Y:S01]  /*00b0*/  S2R R28, SR_CTAID.Y ;  /* 0x00000000001c7919 */ /* 0x000f220000002600 */
[----:B------:R-:W-:Y:S02]  /*00c0*/  CS2R R30, SRZ ;  /* 0x00000000001e7805 */ /* 0x000fe4000001ff00 */
[----:B------:R-:W-:Y:S01]  /*00d0*/  CS2R R22, SRZ ;  /* 0x0000000000167805 */ /* 0x000fe2000001ff00 */
[----:B------:R-:W5:Y:S01]  /*00e0*/  LDC.64 R36, c[0x0][0x240] ;  /* 0x00009000ff247b82 */ /* 0x000f620000000a00 */
[----:B------:R-:W-:-:S02]  /*00f0*/  CS2R R16, SRZ ;  /* 0x0000000000107805 */ /* 0x000fc4000001ff00 */
[----:B------:R-:W-:-:S05]  /*0100*/  CS2R R18, SRZ ;  /* 0x0000000000127805 */ /* 0x000fca000001ff00 */
[----:B------:R-:W4:Y:S01]  /*0110*/  LDC.64 R46, c[0x0][0x228] ;  /* 0x00008a00ff2e7b82 */ /* 0x000f220000000a00 */
[----:B------:R-:W-:Y:S01]  /*0120*/  IMAD.MOV.U32 R29, RZ, RZ, RZ ;  /* 0x000000ffff1d7224 */ /* 0x000fe200078e00ff */
[----:B------:R-:W-:Y:S01]  /*0130*/  CS2R R62, SRZ ;  /* 0x00000000003e7805 */ /* 0x000fe2000001ff00 */
[----:B------:R-:W-:Y:S01]  /*0140*/  ULDC.64 UR8, c[0x0][0x218] ;  /* 0x0000860000087ab9 */ /* 0x000fe20000000a00 */
[----:B-1----:R-:W-:Y:S01]  /*0150*/  SHF.R.U32.HI R53, RZ, 0x6, R59 ;  /* 0x00000006ff357819 */ /* 0x002fe2000001163b */
[----:B---3--:R-:W-:-:S03]  /*0160*/  IMAD.SHL.U32 R2, R0, 0x10, RZ ;  /* 0x0000001000027824 */ /* 0x008fc600078e00ff */
[----:B------:R-:W-:Y:S02]  /*0170*/  SGXT.U32 R53, R53, 0x2 ;  /* 0x000000023535781a */ /* 0x000fe40000000000 */
[----:B------:R-:W-:Y:S02]  /*0180*/  SHF.R.S32.HI R15, RZ, 0x1b, R0 ;  /* 0x0000001bff0f7819 */ /* 0x000fe40000011400 */
[----:B------:R-:W-:Y:S02]  /*0190*/  LOP3.LUT R57, R2, R53, RZ, 0xfc, !PT ;  /* 0x0000003502397212 */ /* 0x000fe400078efcff */
[----:B------:R-:W-:Y:S02]  /*01a0*/  SGXT R15, R15, 0x1 ;  /* 0x000000010f0f781a */ /* 0x000fe40000000200 */
[----:B------:R-:W-:Y:S02]  /*01b0*/  LOP3.LUT R54, R2, 0x4, R53, 0xfe, !PT ;  /* 0x0000000402367812 */ /* 0x000fe400078efe35 */
[----:B------:R-:W-:-:S02]  /*01c0*/  SHF.R.S32.HI R0, RZ, 0x1f, R57 ;  /* 0x0000001fff007819 */ /* 0x000fc40000011439 */
[----:B------:R-:W-:Y:S02]  /*01d0*/  LEA.HI R6, R15, R54, RZ, 0x2 ;  /* 0x000000360f067211 */ /* 0x000fe400078f10ff */
[----:B------:R-:W-:Y:S02]  /*01e0*/  LEA.HI R3, R0, R57, RZ, 0x2 ;  /* 0x0000003900037211 */ /* 0x000fe400078f10ff */
[----:B------:R-:W-:Y:S02]  /*01f0*/  SHF.R.S32.HI R11, RZ, 0x2, R6 ;  /* 0x00000002ff0b7819 */ /* 0x000fe40000011406 */
[----:B------:R-:W-:Y:S02]  /*0200*/  ISETP.GE.AND P0, PT, R57, 0x10, PT ;  /* 0x000000103900780c */ /* 0x000fe40003f06270 */
[----:B------:R-:W-:Y:S01]  /*0210*/  LOP3.LUT R6, R3, 0xfffffffc, RZ, 0xc0, !PT ;  /* 0xfffffffc03067812 */ /* 0x000fe200078ec0ff */
[----:B--2---:R-:W-:Y:S01]  /*0220*/  IMAD.WIDE R10, R11, 0x8, R4 ;  /* 0x000000080b0a7825 */ /* 0x004fe200078e0204 */
[----:B------:R-:W-:-:S02]  /*0230*/  SHF.R.S32.HI R9, RZ, 0x2, R3 ;  /* 0x00000002ff097819 */ /* 0x000fc40000011403 */
[----:B------:R-:W-:Y:S01]  /*0240*/  LOP3.LUT R0, R2, 0x8, R53, 0xfe, !PT ;  /* 0x0000000802007812 */ /* 0x000fe200078efe35 */
[----:B------:R-:W-:Y:S01]  /*0250*/  IMAD.IADD R7, R57, 0x1, -R6 ;  /* 0x0000000139077824 */ /* 0x000fe200078e0a06 */
[----:B------:R-:W-:Y:S01]  /*0260*/  ISETP.GE.AND P1, PT, R54, 0x10, PT ;  /* 0x000000103600780c */ /* 0x000fe20003f26270 */
[--C-:B------:R-:W-:Y:S01]  /*0270*/  IMAD.WIDE R8, R9, 0x8, R4.reuse ;  /* 0x0000000809087825 */ /* 0x100fe200078e0204 */
[----:B------:R-:W-:Y:S02]  /*0280*/  LEA.HI R3, R15, R0, RZ, 0x2 ;  /* 0x000000000f037211 */ /* 0x000fe400078f10ff */
[----:B------:R-:W-:Y:S01]  /*0290*/  ISETP.GE.AND P2, PT, R0, 0x10, PT ;  /* 0x000000100000780c */ /* 0x000fe20003f46270 */
[----:B------:R-:W-:Y:S01]  /*02a0*/  IMAD.WIDE R6, R7, 0x8, R4 ;  /* 0x0000000807067825 */ /* 0x000fe200078e0204 */
[----:B------:R-:W-:Y:S01]  /*02b0*/  SHF.R.S32.HI R3, RZ, 0x2, R3 ;  /* 0x00000002ff037819 */ /* 0x000fe20000011403 */
[----:B------:R1:W2:Y:S04]  /*02c0*/  @!P0 LDG.E.EL.64 R38, desc[UR6][R8.64] ;  /* 0x0000000608268981 */ /* 0x0002a8000c2e1b00 */
[----:B------:R-:W3:Y:S01]  /*02d0*/  @!P0 LDG.E.EL.64 R26, desc[UR6][R6.64] ;  /* 0x00000006061a8981 */ /* 0x000ee2000c2e1b00 */
[----:B------:R-:W-:-:S03]  /*02e0*/  IMAD.WIDE R12, R3, 0x8, R4 ;  /* 0x00000008030c7825 */ /* 0x000fc600078e0204 */
[----:B------:R-:W3:Y:S04]  /*02f0*/  @!P1 LDG.E.EL.64 R34, desc[UR6][R10.64] ;  /* 0x000000060a229981 */ /* 0x000ee8000c2e1b00 */
[----:B------:R1:W3:Y:S04]  /*0300*/  @!P2 LDG.E.EL.64 R24, desc[UR6][R12.64] ;  /* 0x000000060c18a981 */ /* 0x0002e8000c2e1b00 */
[----:B------:R-:W3:Y:S01]  /*0310*/  @!P1 LDG.E.EL.64 R20, desc[UR6][R6.64] ;  /* 0x0000000606149981 */ /* 0x000ee2000c2e1b00 */
[----:B------:R-:W-:-:S03]  /*0320*/  LOP3.LUT R53, R2, 0xc, R53, 0xfe, !PT ;  /* 0x0000000c02357812 */ /* 0x000fc600078efe35 */
[----:B------:R-:W3:Y:S01]  /*0330*/  @!P2 LDG.E.EL.64 R42, desc[UR6][R6.64] ;  /* 0x00000006062aa981 */ /* 0x000ee2000c2e1b00 */
[----:B------:R-:W-:Y:S02]  /*0340*/  LEA.HI R15, R15, R53, RZ, 0x2 ;  /* 0x000000350f0f7211 */ /* 0x000fe400078f10ff */
[----:B------:R-:W-:Y:S02]  /*0350*/  ISETP.GE.AND P0, PT, R53, 0x10, PT ;  /* 0x000000103500780c */ /* 0x000fe40003f06270 */
[----:B------:R-:W-:-:S05]  /*0360*/  SHF.R.S32.HI R15, RZ, 0x2, R15 ;  /* 0x00000002ff0f7819 */ /* 0x000fca000001140f */
[----:B------:R-:W-:-:S06]  /*0370*/  IMAD.WIDE R4, R15, 0x8, R4 ;  /* 0x000000080f047825 */ /* 0x000fcc00078e0204 */
[----:B------:R1:W3:Y:S04]  /*0380*/  @!P0 LDG.E.EL.64 R30, desc[UR6][R4.64] ;  /* 0x00000006041e8981 */ /* 0x0002e8000c2e1b00 */
[----:B------:R1:W3:Y:S01]  /*0390*/  @!P0 LDG.E.EL.64 R22, desc[UR6][R6.64] ;  /* 0x0000000606168981 */ /* 0x0002e2000c2e1b00 */
[----:B------:R-:W-:Y:S02]  /*03a0*/  SHF.R.U32.HI R32, RZ, 0x2, R59 ;  /* 0x00000002ff207819 */ /* 0x000fe4000001163b */
[C---:B------:R-:W-:Y:S01]  /*03b0*/  LOP3.LUT R3, R59.reuse, 0xc0, RZ, 0xc0, !PT ;  /* 0x000000c03b037812 */ /* 0x040fe200078ec0ff */
[----:B------:R-:W-:Y:S01]  /*03c0*/  IMAD.SHL.U32 R71, R59, 0x4, RZ ;  /* 0x000000043b477824 */ /* 0x000fe200078e00ff */
[----:B------:R-:W-:Y:S02]  /*03d0*/  SGXT.U32 R32, R32, 0x4 ;  /* 0x000000042020781a */ /* 0x000fe40000000000 */
[----:B------:R-:W-:-:S02]  /*03e0*/  SHF.R.U32.HI R3, RZ, 0x2, R3 ;  /* 0x00000002ff037819 */ /* 0x000fc40000011603 */
[----:B------:R-:W-:Y:S02]  /*03f0*/  LOP3.LUT R55, R2, 0xc, R71, 0xf8, !PT ;  /* 0x0000000c02377812 */ /* 0x000fe400078ef847 */
[----:B------:R-:W-:Y:S01]  /*0400*/  LOP3.LUT R32, R3, R32, RZ, 0xfc, !PT ;  /* 0x0000002003207212 */ /* 0x000fe200078efcff */
[----:B----4-:R-:W-:Y:S01]  /*0410*/  IMAD.SHL.U32 R3, R28, 0x100, RZ ;  /* 0x000001001c037824 */ /* 0x010fe200078e00ff */
[--C-:B-1----:R-:W-:Y:S02]  /*0420*/  SHF.R.S32.HI R8, RZ, 0x17, R28.reuse ;  /* 0x00000017ff087819 */ /* 0x102fe4000001141c */
[----:B------:R-:W-:Y:S02]  /*0430*/  ISETP.GE.AND P4, PT, R55, 0x10, PT ;  /* 0x000000103700780c */ /* 0x000fe40003f86270 */
[----:B------:R-:W-:Y:S02]  /*0440*/  LOP3.LUT R56, R3, R32, RZ, 0xfc, !PT ;  /* 0x0000002003387212 */ /* 0x000fe400078efcff */
[----:B------:R-:W-:-:S02]  /*0450*/  PRMT R51, R59, 0x6540, R28 ;  /* 0x000065403b337816 */ /* 0x000fc4000000001c */
[----:B------:R-:W-:Y:S02]  /*0460*/  SGXT R8, R8, 0x1 ;  /* 0x000000010808781a */ /* 0x000fe40000000200 */
[----:B------:R-:W-:Y:S02]  /*0470*/  LOP3.LUT R2, R3, 0x40, R32, 0xfe, !PT ;  /* 0x0000004003027812 */ /* 0x000fe400078efe20 */
[----:B------:R-:W-:Y:S02]  /*0480*/  ISETP.LT.AND P6, PT, R56, 0x200, !P4 ;  /* 0x000002003800780c */ /* 0x000fe400067c1270 */
[----:B------:R-:W-:Y:S01]  /*0490*/  LEA.HI R8, R8, R51, RZ, 0x7 ;  /* 0x0000003308087211 */ /* 0x000fe200078f38ff */
[----:B------:R-:W-:Y:S01]  /*04a0*/  IMAD R56, R56, 0x10, R55 ;  /* 0x0000001038387824 */ /* 0x000fe200078e0237 */
[----:B0-----:R-:W-:Y:S02]  /*04b0*/  LOP3.LUT R12, R3, 0x80, R32, 0xfe, !PT ;  /* 0x00000080030c7812 */ /* 0x001fe400078efe20 */
[----:B------:R-:W-:-:S02]  /*04c0*/  ISETP.LT.AND P3, PT, R2, 0x200, !P4 ;  /* 0x000002000200780c */ /* 0x000fc40006761270 */
[----:B------:R-:W-:Y:S02]  /*04d0*/  LOP3.LUT R8, R8, 0xffffff80, RZ, 0xc0, !PT ;  /* 0xffffff8008087812 */ /* 0x000fe400078ec0ff */
[----:B------:R-:W-:Y:S02]  /*04e0*/  CS2R R4, SRZ ;  /* 0x0000000000047805 */ /* 0x000fe4000001ff00 */
[----:B------:R-:W-:Y:S02]  /*04f0*/  CS2R R6, SRZ ;  /* 0x0000000000067805 */ /* 0x000fe4000001ff00 */
[----:B------:R-:W-:Y:S01]  /*0500*/  LOP3.LUT R13, R3, 0xc0, R32, 0xfe, !PT ;  /* 0x000000c0030d7812 */ /* 0x000fe200078efe20 */
[----:B------:R-:W-:Y:S01]  /*0510*/  IMAD R2, R2, 0x10, R55 ;  /* 0x0000001002027824 */ /* 0x000fe200078e0237 */
[----:B------:R-:W-:Y:S01]  /*0520*/  ISETP.LT.AND P5, PT, R12, 0x200, !P4 ;  /* 0x000002000c00780c */ /* 0x000fe200067a1270 */
[----:B-----5:R-:W-:Y:S01]  /*0530*/  IMAD.WIDE R44, R56, 0x4, R36 ;  /* 0x00000004382c7825 */ /* 0x020fe200078e0224 */
[----:B------:R-:W-:-:S02]  /*0540*/  ISETP.GE.AND P0, PT, R51, 0x200, PT ;  /* 0x000002003300780c */ /* 0x000fc40003f06270 */
[----:B------:R-:W-:Y:S01]  /*0550*/  CS2R R10, SRZ ;  /* 0x00000000000a7805 */ /* 0x000fe2000001ff00 */
[----:B------:R-:W-:Y:S01]  /*0560*/  IMAD.IADD R51, R51, 0x1, -R8 ;  /* 0x0000000133337824 */ /* 0x000fe200078e0a08 */
[----:B------:R-:W-:Y:S01]  /*0570*/  CS2R R8, SRZ ;  /* 0x0000000000087805 */ /* 0x000fe2000001ff00 */
[----:B------:R-:W-:Y:S01]  /*0580*/  IMAD R3, R12, 0x10, R55 ;  /* 0x000000100c037824 */ /* 0x000fe200078e0237 */
[C---:B------:R-:W-:Y:S01]  /*0590*/  ISETP.LT.AND P4, PT, R13.reuse, 0x200, !P4 ;  /* 0x000002000d00780c */ /* 0x040fe20006781270 */
[----:B------:R-:W-:Y:S01]  /*05a0*/  IMAD.WIDE R40, R2, 0x4, R36 ;  /* 0x0000000402287825 */ /* 0x000fe200078e0224 */
[----:B------:R0:W4:Y:S01]  /*05b0*/  @P6 LDG.E.EL.128 R4, desc[UR6][R44.64] ;  /* 0x000000062c046981 */ /* 0x000122000c2e1d00 */
[----:B------:R-:W-:Y:S02]  /*05c0*/  CS2R R14, SRZ ;  /* 0x00000000000e7805 */ /* 0x000fe4000001ff00 */
[----:B------:R-:W-:Y:S01]  /*05d0*/  IMAD R55, R13, 0x10, R55 ;  /* 0x000000100d377824 */ /* 0x000fe200078e0237 */
[----:B------:R-:W-:Y:S01]  /*05e0*/  CS2R R12, SRZ ;  /* 0x00000000000c7805 */ /* 0x000fe2000001ff00 */
[--C-:B------:R-:W-:Y:S01]  /*05f0*/  IMAD.WIDE R64, R3, 0x4, R36.reuse ;  /* 0x0000000403407825 */ /* 0x100fe200078e0224 */
[----:B------:R1:W5:Y:S03]  /*0600*/  @P3 LDG.E.EL.128 R8, desc[UR6][R40.64] ;  /* 0x0000000628083981 */ /* 0x000366000c2e1d00 */
[----:B------:R-:W-:Y:S01]  /*0610*/  IMAD.WIDE R66, R55, 0x4, R36 ;  /* 0x0000000437427825 */ /* 0x000fe200078e0224 */
[----:B------:R-:W4:Y:S01]  /*0620*/  @P5 LDG.E.EL.128 R12, desc[UR6][R64.64] ;  /* 0x00000006400c5981 */ /* 0x000f22000c2e1d00 */
[----:B------:R-:W1:Y:S03]  /*0630*/  LDC.64 R36, c[0x0][0x238] ;  /* 0x00008e00ff247b82 */ /* 0x000e660000000a00 */
[----:B------:R-:W4:Y:S01]  /*0640*/  @P4 LDG.E.EL.128 R16, desc[UR6][R66.64] ;  /* 0x0000000642104981 */ /* 0x000f22000c2e1d00 */
[----:B------:R-:W-:-:S04]  /*0650*/  IMAD.WIDE R46, R51, 0x4, R46 ;  /* 0x00000004332e7825 */ /* 0x000fc800078e022e */
[----:B0-----:R-:W-:Y:S01]  /*0660*/  IMAD.MOV.U32 R44, RZ, RZ, RZ ;  /* 0x000000ffff2c7224 */ /* 0x001fe200078e00ff */
[----:B------:R0:W4:Y:S01]  /*0670*/  @!P0 LDG.E.EL R29, desc[UR6][R46.64] ;  /* 0x000000062e1d8981 */ /* 0x000122000c2e1900 */
[----:B-1----:R-:W1:Y:S08]  /*0680*/  LDC.64 R40, c[0x0][0x230] ;  /* 0x00008c00ff287b82 */ /* 0x002e700000000a00 */
[----:B0-----:R-:W0:Y:S02]  /*0690*/  LDC.64 R46, c[0x0][0x220] ;  /* 0x00008800ff2e7b82 */ /* 0x001e240000000a00 */
[----:B0-----:R-:W-:-:S05]  /*06a0*/  IMAD.WIDE R46, R51, 0x4, R46 ;  /* 0x00000004332e7825 */ /* 0x001fca00078e022e */
[----:B------:R0:W5:Y:S01]  /*06b0*/  @!P0 LDG.E.EL R44, desc[UR6][R46.64] ;  /* 0x000000062e2c8981 */ /* 0x000162000c2e1900 */
[----:B-1----:R-:W-:-:S04]  /*06c0*/  IMAD.WIDE R48, R51, 0x4, R40 ;  /* 0x0000000433307825 */ /* 0x002fc800078e0228 */
[----:B------:R-:W-:Y:S01]  /*06d0*/  IMAD.WIDE R50, R51, 0x4, R36 ;  /* 0x0000000433327825 */ /* 0x000fe200078e0224 */
[----:B------:R-:W5:Y:S04]  /*06e0*/  @!P0 LDG.E.EL R63, desc[UR6][R48.64] ;  /* 0x00000006303f8981 */ /* 0x000f68000c2e1900 */
[----:B------:R-:W5:Y:S01]  /*06f0*/  @!P0 LDG.E.EL R62, desc[UR6][R50.64] ;  /* 0x00000006323e8981 */ /* 0x000f62000c2e1900 */
[----:B------:R-:W-:Y:S01]  /*0700*/  LOP3.LUT R65, R71, 0xfc, RZ, 0xc0, !PT ;  /* 0x000000fc47417812 */ /* 0x000fe200078ec0ff */
[----:B------:R-:W1:Y:S01]  /*0710*/  S2UR UR5, SR_CgaCtaId ;  /* 0x00000000000579c3 */ /* 0x000e620000008800 */
[----:B------:R-:W-:Y:S02]  /*0720*/  UMOV UR4, 0x400 ;  /* 0x0000040000047882 */ /* 0x000fe40000000000 */
[----:B-1----:R-:W-:Y:S01]  /*0730*/  UPRMT UR4, UR5, 0x654, UR4 ;  /* 0x0000065405047896 */ /* 0x002fe20008000004 */
[----:B------:R-:W-:-:S02]  /*0740*/  P2R R58, PR, RZ, 0x8 ;  /* 0x00000008ff3a7803 */ /* 0x000fc40000000000 */
[----:B--2---:R-:W-:Y:S02]  /*0750*/  SHF.R.U32.HI R41, RZ, 0x1d, R39 ;  /* 0x0000001dff297819 */ /* 0x004fe40000011627 */
[----:B---3--:R-:W-:Y:S02]  /*0760*/  SHF.R.U32.HI R33, RZ, 0x1d, R27 ;  /* 0x0000001dff217819 */ /* 0x008fe4000001161b */
[----:B------:R-:W-:Y:S02]  /*0770*/  LOP3.LUT R41, R41, 0x4, RZ, 0xc0, !PT ;  /* 0x0000000429297812 */ /* 0x000fe400078ec0ff */
[----:B------:R-:W-:Y:S02]  /*0780*/  LOP3.LUT R33, R33, 0x4, RZ, 0xc0, !PT ;  /* 0x0000000421217812 */ /* 0x000fe400078ec0ff */
[----:B------:R-:W-:Y:S02]  /*0790*/  IADD3 R41, P0, R38, R41, RZ ;  /* 0x0000002926297210 */ /* 0x000fe40007f1e0ff */
[----:B------:R-:W-:-:S02]  /*07a0*/  IADD3 R38, P2, R26, R33, RZ ;  /* 0x000000211a267210 */ /* 0x000fc40007f5e0ff */
[----:B------:R-:W-:Y:S02]  /*07b0*/  SHF.R.U32.HI R33, RZ, 0x1d, R25 ;  /* 0x0000001dff217819 */ /* 0x000fe40000011619 */
[----:B------:R-:W-:Y:S02]  /*07c0*/  SHF.R.U32.HI R37, RZ, 0x1d, R35 ;  /* 0x0000001dff257819 */ /* 0x000fe40000011623 */
[----:B------:R-:W-:Y:S01]  /*07d0*/  LOP3.LUT R33, R33, 0x4, RZ, 0xc0, !PT ;  /* 0x0000000421217812 */ /* 0x000fe200078ec0ff */
[----:B------:R-:W-:Y:S01]  /*07e0*/  IMAD.X R39, RZ, RZ, R39, P0 ;  /* 0x000000ffff277224 */ /* 0x000fe200000e0627 */
[----:B------:R-:W-:Y:S02]  /*07f0*/  LOP3.LUT R37, R37, 0x4, RZ, 0xc0, !PT ;  /* 0x0000000425257812 */ /* 0x000fe400078ec0ff */
[----:B------:R-:W-:Y:S02]  /*0800*/  SHF.R.U32.HI R45, RZ, 0x1d, R21 ;  /* 0x0000001dff2d7819 */ /* 0x000fe40000011615 */
[----:B------:R-:W-:-:S02]  /*0810*/  IADD3 R33, P0, R24, R33, RZ ;  /* 0x0000002118217210 */ /* 0x000fc40007f1e0ff */
[----:B------:R-:W-:Y:S02]  /*0820*/  IADD3 R37, P1, R34, R37, RZ ;  /* 0x0000002522257210 */ /* 0x000fe40007f3e0ff */
[----:B------:R-:W-:Y:S02]  /*0830*/  LOP3.LUT R45, R45, 0x4, RZ, 0xc0, !PT ;  /* 0x000000042d2d7812 */ /* 0x000fe400078ec0ff */
[----:B------:R-:W-:Y:S01]  /*0840*/  PRMT R34, R65, 0x6540, R28 ;  /* 0x0000654041227816 */ /* 0x000fe2000000001c */
[----:B------:R-:W-:Y:S01]  /*0850*/  IMAD.X R36, RZ, RZ, R25, P0 ;  /* 0x000000ffff247224 */ /* 0x000fe200000e0619 */
[----:B------:R-:W-:Y:S02]  /*0860*/  IADD3 R20, P0, R20, R45, RZ ;  /* 0x0000002d14147210 */ /* 0x000fe40007f1e0ff */
[----:B------:R-:W-:Y:S02]  /*0870*/  SHF.R.S32.HI R45, RZ, 0x1f, R34 ;  /* 0x0000001fff2d7819 */ /* 0x000fe40000011422 */
[----:B------:R-:W-:-:S02]  /*0880*/  SHF.R.U32.HI R24, RZ, 0x1d, R43 ;  /* 0x0000001dff187819 */ /* 0x000fc4000001162b */
[----:B------:R-:W-:Y:S01]  /*0890*/  LEA.HI R28, R45, R34, RZ, 0x7 ;  /* 0x000000222d1c7211 */ /* 0x000fe200078f38ff */
[----:B------:R-:W-:Y:S01]  /*08a0*/  IMAD.X R35, RZ, RZ, R35, P1 ;  /* 0x000000ffff237224 */ /* 0x000fe200008e0623 */
[----:B------:R-:W-:Y:S01]  /*08b0*/  LEA R26, P1, R38, UR8, 0x9 ;  /* 0x00000008261a7c11 */ /* 0x000fe2000f8248ff */
[----:B------:R-:W-:Y:S01]  /*08c0*/  IMAD.X R27, RZ, RZ, R27, P2 ;  /* 0x000000ffff1b7224 */ /* 0x000fe200010e061b */
[----:B------:R-:W-:Y:S01]  /*08d0*/  LOP3.LUT R45, R28, 0xffffff80, RZ, 0xc0, !PT ;  /* 0xffffff801c2d7812 */ /* 0x000fe200078ec0ff */
[----:B------:R-:W-:Y:S01]  /*08e0*/  IMAD.X R25, RZ, RZ, R21, P0 ;  /* 0x000000ffff197224 */ /* 0x000fe200000e0615 */
[----:B------:R-:W-:Y:S02]  /*08f0*/  LOP3.LUT R21, R24, 0x4, RZ, 0xc0, !PT ;  /* 0x0000000418157812 */ /* 0x000fe400078ec0ff */
[----:B------:R-:W-:Y:S01]  /*0900*/  LEA.HI.X R27, R38, UR9, R27, 0x9, P1 ;  /* 0x00000009261b7c11 */ /* 0x000fe200088f4c1b */
[----:B------:R-:W-:Y:S01]  /*0910*/  IMAD.IADD R52, R34, 0x1, -R45 ;  /* 0x0000000122347824 */ /* 0x000fe200078e0a2d */
[----:B0-----:R-:W-:-:S02]  /*0920*/  SHF.R.U32.HI R47, RZ, 0x1d, R31 ;  /* 0x0000001dff2f7819 */ /* 0x001fc4000001161f */
[----:B------:R-:W-:Y:S02]  /*0930*/  LEA R24, P1, R20, UR8, 0x9 ;  /* 0x0000000814187c11 */ /* 0x000fe4000f8248ff */
[----:B------:R-:W-:Y:S01]  /*0940*/  IADD3 R21, P0, R42, R21, RZ ;  /* 0x000000152a157210 */ /* 0x000fe20007f1e0ff */
[----:B------:R-:W-:Y:S01]  /*0950*/  IMAD.WIDE R26, R52, 0x4, R26 ;  /* 0x00000004341a7825 */ /* 0x000fe200078e021a */
[----:B------:R-:W-:Y:S02]  /*0960*/  LOP3.LUT R47, R47, 0x4, RZ, 0xc0, !PT ;  /* 0x000000042f2f7812 */ /* 0x000fe400078ec0ff */
[----:B------:R-:W-:Y:S01]  /*0970*/  LEA.HI.X R25, R20, UR9, R25, 0x9, P1 ;  /* 0x0000000914197c11 */ /* 0x000fe200088f4c19 */
[----:B------:R-:W-:Y:S01]  /*0980*/  IMAD.X R38, RZ, RZ, R43, P0 ;  /* 0x000000ffff267224 */ /* 0x000fe200000e062b */
[----:B------:R-:W-:Y:S02]  /*0990*/  SHF.R.U32.HI R43, RZ, 0x1d, R23 ;  /* 0x0000001dff2b7819 */ /* 0x000fe40000011617 */
[----:B------:R-:W-:Y:S01]  /*09a0*/  IADD3 R30, P0, R30, R47, RZ ;  /* 0x0000002f1e1e7210 */ /* 0x000fe20007f1e0ff */
[----:B------:R-:W-:Y:S01]  /*09b0*/  IMAD.WIDE R24, R52, 0x4, R24 ;  /* 0x0000000434187825 */ /* 0x000fe200078e0218 */
[----:B------:R-:W-:-:S02]  /*09c0*/  LEA R20, P2, R21, UR8, 0x9 ;  /* 0x0000000815147c11 */ /* 0x000fc4000f8448ff */
[----:B------:R-:W-:Y:S02]  /*09d0*/  LEA R26, P1, R41, R26, 0xb ;  /* 0x0000001a291a7211 */ /* 0x000fe400078258ff */
[----:B------:R-:W-:Y:S01]  /*09e0*/  LOP3.LUT R43, R43, 0x4, RZ, 0xc0, !PT ;  /* 0x000000042b2b7812 */ /* 0x000fe200078ec0ff */
[----:B------:R-:W-:Y:S01]  /*09f0*/  IMAD.X R31, RZ, RZ, R31, P0 ;  /* 0x000000ffff1f7224 */ /* 0x000fe200000e061f */
[----:B------:R-:W-:Y:S02]  /*0a00*/  LEA.HI.X R21, R21, UR9, R38, 0x9, P2 ;  /* 0x0000000915157c11 */ /* 0x000fe400090f4c26 */
[----:B------:R-:W-:Y:S02]  /*0a10*/  LEA.HI.X R27, R41, R27, R39, 0xb, P1 ;  /* 0x0000001b291b7211 */ /* 0x000fe400008f5c27 */
[C---:B------:R-:W-:Y:S02]  /*0a20*/  LEA R24, P1, R37.reuse, R24, 0xb ;  /* 0x0000001825187211 */ /* 0x040fe400078258ff */
[----:B------:R-:W-:Y:S01]  /*0a30*/  IADD3 R38, P0, R22, R43, RZ ;  /* 0x0000002b16267210 */ /* 0x000fe20007f1e0ff */
[----:B------:R-:W-:Y:S01]  /*0a40*/  IMAD.WIDE R20, R52, 0x4, R20 ;  /* 0x0000000434147825 */ /* 0x000fe200078e0214 */
[----:B------:R-:W-:-:S03]  /*0a50*/  LEA.HI.X R25, R37, R25, R35, 0xb, P1 ;  /* 0x0000001925197211 */ /* 0x000fc600008f5c23 */
[----:B------:R-:W-:Y:S02]  /*0a60*/  IMAD.X R37, RZ, RZ, R23, P0 ;  /* 0x000000ffff257224 */ /* 0x000fe400000e0617 */
[----:B------:R-:W-:Y:S01]  /*0a70*/  IMAD.SHL.U32 R23, R59, 0x400, RZ ;  /* 0x000004003b177824 */ /* 0x000fe200078e00ff */
[----:B------:R-:W-:Y:S02]  /*0a80*/  LEA R22, P0, R33, R20, 0xb ;  /* 0x0000001421167211 */ /* 0x000fe400078058ff */
[----:B------:R-:W-:Y:S02]  /*0a90*/  LEA R20, P1, R38, UR8, 0x9 ;  /* 0x0000000826147c11 */ /* 0x000fe4000f8248ff */
[----:B------:R-:W-:Y:S02]  /*0aa0*/  LOP3.LUT R35, R23, 0xc00, RZ, 0xc0, !PT ;  /* 0x00000c0017237812 */ /* 0x000fe400078ec0ff */
[----:B------:R-:W-:Y:S02]  /*0ab0*/  LEA.HI.X R23, R33, R21, R36, 0xb, P0 ;  /* 0x0000001521177211 */ /* 0x000fe400000f5c24 */
[----:B------:R-:W-:-:S02]  /*0ac0*/  ISETP.GE.AND P0, PT, R34, 0x200, PT ;  /* 0x000002002200780c */ /* 0x000fc40003f06270 */
[C---:B------:R-:W-:Y:S02]  /*0ad0*/  LOP3.LUT R34, R35.reuse, 0x100, RZ, 0xfc, !PT ;  /* 0x0000010023227812 */ /* 0x040fe400078efcff */
[----:B------:R-:W-:Y:S02]  /*0ae0*/  LEA.HI.X R21, R38, UR9, R37, 0x9, P1 ;  /* 0x0000000926157c11 */ /* 0x000fe400088f4c25 */
[C---:B------:R-:W-:Y:S02]  /*0af0*/  LOP3.LUT R36, R35.reuse, 0x200, RZ, 0xfc, !PT ;  /* 0x0000020023247812 */ /* 0x040fe400078efcff */
[C---:B------:R-:W-:Y:S02]  /*0b00*/  LOP3.LUT R38, R35.reuse, 0x300, RZ, 0xfc, !PT ;  /* 0x0000030023267812 */ /* 0x040fe400078efcff */
[----:B------:R-:W-:Y:S02]  /*0b10*/  LEA.HI R33, R35, UR4, RZ, 0x1c ;  /* 0x0000000423217c11 */ /* 0x000fe4000f8fe0ff */
[----:B------:R-:W-:-:S02]  /*0b20*/  LOP3.LUT R32, R32, R35, RZ, 0xfc, !PT ;  /* 0x0000002320207212 */ /* 0x000fc400078efcff */
[----:B------:R-:W-:Y:S02]  /*0b30*/  LEA.HI R35, R34, UR4, RZ, 0x1c ;  /* 0x0000000422237c11 */ /* 0x000fe4000f8fe0ff */
[----:B------:R-:W-:Y:S02]  /*0b40*/  LEA.HI R37, R36, UR4, RZ, 0x1c ;  /* 0x0000000424257c11 */ /* 0x000fe4000f8fe0ff */
[----:B------:R-:W-:Y:S01]  /*0b50*/  LEA.HI R39, R38, UR4, RZ, 0x1c ;  /* 0x0000000426277c11 */ /* 0x000fe2000f8fe0ff */
[C---:B------:R-:W-:Y:S02]  /*0b60*/  IMAD R33, R32.reuse, 0x4, R33 ;  /* 0x0000000420217824 */ /* 0x040fe400078e0221 */
[C---:B------:R-:W-:Y:S02]  /*0b70*/  IMAD R34, R32.reuse, 0x4, R35 ;  /* 0x0000000420227824 */ /* 0x040fe400078e0223 */
[C---:B------:R-:W-:Y:S02]  /*0b80*/  IMAD R37, R32.reuse, 0x4, R37 ;  /* 0x0000000420257824 */ /* 0x040fe400078e0225 */
[----:B------:R-:W-:Y:S01]  /*0b90*/  IMAD R32, R32, 0x4, R39 ;  /* 0x0000000420207824 */ /* 0x000fe200078e0227 */
[----:B----4-:R-:W-:Y:S04]  /*0ba0*/  STS [R33], R4 ;  /* 0x0000000421007388 */ /* 0x010fe80000000800 */
[----:B------:R0:W-:Y:S04]  /*0bb0*/  STS [R34+0x400], R5 ;  /* 0x0004000522007388 */ /* 0x0001e80000000800 */
[----:B------:R-:W-:Y:S04]  /*0bc0*/  STS [R37+0x800], R6 ;  /* 0x0008000625007388 */ /* 0x000fe80000000800 */
[----:B------:R1:W-:Y:S04]  /*0bd0*/  STS [R32+0xc00], R7 ;  /* 0x000c000720007388 */ /* 0x0003e80000000800 */
[----:B-----5:R-:W-:Y:S04]  /*0be0*/  STS [R33+0x100], R8 ;  /* 0x0001000821007388 */ /* 0x020fe80000000800 */
[----:B------:R2:W-:Y:S04]  /*0bf0*/  STS [R34+0x500], R9 ;  /* 0x0005000922007388 */ /* 0x0005e80000000800 */
[----:B------:R-:W-:Y:S04]  /*0c00*/  STS [R37+0x900], R10 ;  /* 0x0009000a25007388 */ /* 0x000fe80000000800 */
        /* <DEDUP_REMOVED lines=8> */
[----:B------:R1:W-:Y:S01]  /*0c90*/  STS [R32+0xf00], R19 ;  /* 0x000f001320007388 */ /* 0x0003e20000000800 */
[----:B------:R-:W-:Y:S01]  /*0ca0*/  IMAD.SHL.U32 R61, R28, 0x10, RZ ;  /* 0x000000101c3d7824 */ /* 0x000fe200078e00ff */
[----:B------:R-:W-:-:S04]  /*0cb0*/  ISETP.LT.AND P3, PT, R57, 0x10, !P0 ;  /* 0x000000103900780c */ /* 0x000fc80004761270 */
[----:B------:R-:W-:Y:S02]  /*0cc0*/  LOP3.LUT R61, R61, 0xfffff800, RZ, 0xc0, !PT ;  /* 0xfffff8003d3d7812 */ /* 0x000fe400078ec0ff */
[----:B0-----:R-:W-:Y:S02]  /*0cd0*/  CS2R R4, SRZ ;  /* 0x0000000000047805 */ /* 0x001fe4000001ff00 */
[----:B-1----:R-:W-:Y:S01]  /*0ce0*/  CS2R R6, SRZ ;  /* 0x0000000000067805 */ /* 0x002fe2000001ff00 */
[----:B------:R-:W-:Y:S01]  /*0cf0*/  IMAD.WIDE R26, R61, 0x4, R26 ;  /* 0x000000043d1a7825 */ /* 0x000fe200078e021a */
[----:B------:R-:W-:Y:S06]  /*0d00*/  BAR.SYNC.DEFER_BLOCKING 0x0 ;  /* 0x0000000000007b1d */ /* 0x000fec0000010000 */
[----:B------:R0:W5:Y:S01]  /*0d10*/  @P3 LDG.E.128 R4, desc[UR6][R26.64] ;  /* 0x000000061a043981 */ /* 0x000162000c1e1d00 */
[----:B------:R-:W-:-:S04]  /*0d20*/  FADD R29, R29, 9.9999997473787516356e-06 ;  /* 0x3727c5ac1d1d7421 */ /* 0x000fc80000000000 */
[----:B------:R-:W1:Y:S01]  /*0d30*/  MUFU.SQRT R36, R29 ;  /* 0x0000001d00247308 */ /* 0x000e620000002000 */
[----:B------:R-:W-:-:S04]  /*0d40*/  IMAD.WIDE R20, R52, 0x4, R20 ;  /* 0x0000000434147825 */ /* 0x000fc800078e0214 */
[----:B------:R-:W-:Y:S01]  /*0d50*/  IMAD.MOV.U32 R40, RZ, RZ, 0x3e800000 ;  /* 0x3e800000ff287424 */ /* 0x000fe200078e00ff */
[----:B------:R-:W-:Y:S02]  /*0d60*/  LEA R20, P1, R30, R20, 0xb ;  /* 0x000000141e147211 */ /* 0x000fe400078258ff */
[----:B-1----:R-:W-:Y:S02]  /*0d70*/  FSETP.GT.AND P2, PT, R36, 8.50705917302346158658e+37, PT ;  /* 0x7e8000002400780b */ /* 0x002fe40003f44000 */
[----:B------:R-:W-:Y:S02]  /*0d80*/  LEA.HI.X R21, R30, R21, R31, 0xb, P1 ;  /* 0x000000151e157211 */ /* 0x000fe400008f5c1f */
[----:B------:R-:W-:Y:S02]  /*0d90*/  FSETP.GEU.AND P1, PT, R36, 1.175494350822287508e-38, PT ;  /* 0x008000002400780b */ /* 0x000fe40003f2e000 */
[----:B------:R-:W-:-:S07]  /*0da0*/  FSEL R40, R40, 1, P2 ;  /* 0x3f80000028287808 */ /* 0x000fce0001000000 */
[----:B------:R-:W-:Y:S01]  /*0db0*/  @P2 FMUL R36, R36, 0.25 ;  /* 0x3e80000024242820 */ /* 0x000fe20000400000 */
[----:B------:R-:W-:Y:S02]  /*0dc0*/  ISETP.LT.AND P2, PT, R54, 0x10, !P0 ;  /* 0x000000103600780c */ /* 0x000fe40004741270 */
[----:B--2---:R-:W-:Y:S02]  /*0dd0*/  CS2R R8, SRZ ;  /* 0x0000000000087805 */ /* 0x004fe4000001ff00 */
[----:B---3--:R-:W-:Y:S01]  /*0de0*/  CS2R R10, SRZ ;  /* 0x00000000000a7805 */ /* 0x008fe2000001ff00 */
[----:B------:R-:W-:Y:S01]  /*0df0*/  IMAD.WIDE R24, R61, 0x4, R24 ;  /* 0x000000043d187825 */ /* 0x000fe200078e0218 */
[----:B------:R-:W-:-:S03]  /*0e00*/  LOP3.LUT R71, R71, 0x3fc, RZ, 0xc0, !PT ;  /* 0x000003fc47477812 */ /* 0x000fc600078ec0ff */
[----:B------:R-:W-:Y:S01]  /*0e10*/  @!P1 FMUL R36, R36, 16777216 ;  /* 0x4b80000024249820 */ /* 0x000fe20000400000 */
[----:B------:R-:W-:-:S03]  /*0e20*/  @!P1 FMUL R40, R40, 16777216 ;  /* 0x4b80000028289820 */ /* 0x000fc60000400000 */
[----:B------:R-:W2:Y:S01]  /*0e30*/  @P2 LDG.E.128 R8, desc[UR6][R24.64] ;  /* 0x0000000618082981 */ /* 0x000ea2000c1e1d00 */
[----:B------:R-:W-:Y:S02]  /*0e40*/  ISETP.LT.AND P1, PT, R0, 0x10, !P0 ;  /* 0x000000100000780c */ /* 0x000fe40004721270 */
[C---:B------:R-:W-:Y:S02]  /*0e50*/  LOP3.LUT R29, R71.reuse, 0x400, RZ, 0xfc, !PT ;  /* 0x00000400471d7812 */ /* 0x040fe400078efcff */
[C---:B------:R-:W-:Y:S02]  /*0e60*/  LOP3.LUT R30, R71.reuse, 0x800, RZ, 0xfc, !PT ;  /* 0x00000800471e7812 */ /* 0x040fe400078efcff */
[----:B------:R-:W-:Y:S02]  /*0e70*/  LOP3.LUT R31, R71, 0xc00, RZ, 0xfc, !PT ;  /* 0x00000c00471f7812 */ /* 0x000fe400078efcff */
[----:B------:R-:W-:Y:S02]  /*0e80*/  ISETP.LT.AND P0, PT, R53, 0x10, !P0 ;  /* 0x000000103500780c */ /* 0x000fe40004701270 */
[----:B------:R-:W-:-:S02]  /*0e90*/  SHF.R.U32.HI R28, RZ, 0x2, R59 ;  /* 0x00000002ff1c7819 */ /* 0x000fc4000001163b */
[----:B------:R-:W-:Y:S02]  /*0ea0*/  SHF.R.U32.HI R29, RZ, 0x4, R29 ;  /* 0x00000004ff1d7819 */ /* 0x000fe4000001161d */
[----:B------:R-:W-:Y:S02]  /*0eb0*/  SHF.R.U32.HI R30, RZ, 0x4, R30 ;  /* 0x00000004ff1e7819 */ /* 0x000fe4000001161e */
[----:B------:R-:W-:Y:S02]  /*0ec0*/  SHF.R.U32.HI R31, RZ, 0x4, R31 ;  /* 0x00000004ff1f7819 */ /* 0x000fe4000001161f */
[----:B----4-:R-:W-:Y:S02]  /*0ed0*/  CS2R R12, SRZ ;  /* 0x00000000000c7805 */ /* 0x010fe4000001ff00 */
[----:B-----5:R-:W-:Y:S01]  /*0ee0*/  CS2R R14, SRZ ;  /* 0x00000000000e7805 */ /* 0x020fe2000001ff00 */
[----:B------:R-:W-:Y:S01]  /*0ef0*/  IMAD.WIDE R22, R61, 0x4, R22 ;  /* 0x000000043d167825 */ /* 0x000fe200078e0216 */
[----:B------:R-:W-:-:S02]  /*0f00*/  LOP3.LUT R28, R28, 0x30, RZ, 0xc0, !PT ;  /* 0x000000301c1c7812 */ /* 0x000fc400078ec0ff */
[----:B------:R-:W-:Y:S02]  /*0f10*/  LOP3.LUT R29, R29, 0x70, RZ, 0xc0, !PT ;  /* 0x000000701d1d7812 */ /* 0x000fe400078ec0ff */
[----:B------:R-:W-:Y:S02]  /*0f20*/  LOP3.LUT R30, R30, 0xb0, RZ, 0xc0, !PT ;  /* 0x000000b01e1e7812 */ /* 0x000fe400078ec0ff */
[----:B------:R-:W-:Y:S02]  /*0f30*/  CS2R R16, SRZ ;  /* 0x0000000000107805 */ /* 0x000fe4000001ff00 */
[----:B------:R-:W-:Y:S02]  /*0f40*/  LOP3.LUT R31, R31, 0xf0, RZ, 0xc0, !PT ;  /* 0x000000f01f1f7812 */ /* 0x000fe400078ec0ff */
[----:B------:R-:W-:Y:S01]  /*0f50*/  CS2R R18, SRZ ;  /* 0x0000000000127805 */ /* 0x000fe2000001ff00 */
[----:B------:R-:W-:Y:S01]  /*0f60*/  IMAD.WIDE R20, R61, 0x4, R20 ;  /* 0x000000043d147825 */ /* 0x000fe200078e0214 */
[----:B------:R1:W3:Y:S03]  /*0f70*/  @P1 LDG.E.128 R12, desc[UR6][R22.64] ;  /* 0x00000006160c1981 */ /* 0x0002e6000c1e1d00 */
[----:B------:R-:W-:Y:S01]  /*0f80*/  VIADD R28, R28, UR4 ;  /* 0x000000041c1c7c36 */ /* 0x000fe20008000000 */
[----:B------:R4:W5:Y:S01]  /*0f90*/  @P0 LDG.E.128 R16, desc[UR6][R20.64] ;  /* 0x0000000614100981 */ /* 0x000962000c1e1d00 */
[----:B------:R-:W-:-:S02]  /*0fa0*/  VIADD R30, R30, UR4 ;  /* 0x000000041e1e7c36 */ /* 0x000fc40008000000 */
[----:B0-----:R-:W-:Y:S02]  /*0fb0*/  VIADD R26, R31, UR4 ;  /* 0x000000041f1a7c36 */ /* 0x001fe40008000000 */
[----:B-1----:R-:W-:Y:S02]  /*0fc0*/  VIADD R22, R29, UR4 ;  /* 0x000000041d167c36 */ /* 0x002fe40008000000 */
[C---:B------:R-:W-:Y:S02]  /*0fd0*/  IMAD R30, R71.reuse, 0x4, R30 ;  /* 0x00000004471e7824 */ /* 0x040fe400078e021e */
[C---:B----4-:R-:W-:Y:S02]  /*0fe0*/  IMAD R20, R71.reuse, 0x4, R28 ;  /* 0x0000000447147824 */ /* 0x050fe400078e021c */
[C---:B------:R-:W-:Y:S02]  /*0ff0*/  IMAD R24, R71.reuse, 0x4, R22 ;  /* 0x0000000447187824 */ /* 0x040fe400078e0216 */
[----:B------:R-:W-:Y:S01]  /*1000*/  IMAD R32, R71, 0x4, R26 ;  /* 0x0000000447207824 */ /* 0x000fe200078e021a */
[----:B------:R-:W-:Y:S04]  /*1010*/  LDS.128 R28, [R30+0x2000] ;  /* 0x002000001e1c7984 */ /* 0x000fe80000000c00 */
[----:B------:R-:W-:Y:S04]  /*1020*/  LDS.128 R20, [R20] ;  /* 0x0000000014147984 */ /* 0x000fe80000000c00 */
[----:B------:R-:W-:Y:S04]  /*1030*/  LDS.128 R24, [R24+0x1000] ;  /* 0x0010000018187984 */ /* 0x000fe80000000c00 */
[----:B------:R-:W-:Y:S01]  /*1040*/  LDS.128 R32, [R32+0x3000] ;  /* 0x0030000020207984 */ /* 0x000fe20000000c00 */
[----:B------:R-:W-:-:S04]  /*1050*/  LOP3.LUT R67, R59, 0xff, RZ, 0xc0, !PT ;  /* 0x000000ff3b437812 */ /* 0x000fc800078ec0ff */
[----:B------:R-:W-:Y:S01]  /*1060*/  LEA R67, R67, UR4, 0x2 ;  /* 0x0000000443437c11 */ /* 0x000fe2000f8e10ff */
[----:B------:R-:W-:Y:S01]  /*1070*/  BAR.SYNC.DEFER_BLOCKING 0x0 ;  /* 0x0000000000007b1d */ /* 0x000fe20000010000 */
[----:B------:R-:W-:-:S05]  /*1080*/  LEA R65, R65, UR4, 0x2 ;  /* 0x0000000441417c11 */ /* 0x000fca000f8e10ff */
[----:B------:R-:W-:Y:S02]  /*1090*/  STS [R67], R44 ;  /* 0x0000002c43007388 */ /* 0x000fe40000000800 */
[----:B------:R-:W-:Y:S06]  /*10a0*/  BAR.SYNC.DEFER_BLOCKING 0x0 ;  /* 0x0000000000007b1d */ /* 0x000fec0000010000 */
[----:B------:R0:W1:Y:S02]  /*10b0*/  MUFU.RCP R41, R36 ;  /* 0x0000002400297308 */ /* 0x0000640000001000 */
[----:B0-----:R-:W0:Y:S01]  /*10c0*/  LDS.128 R36, [R65] ;  /* 0x0000000041247984 */ /* 0x001e220000000c00 */
[----:B-1----:R-:W-:Y:S01]  /*10d0*/  FMUL R50, R41, R40 ;  /* 0x0000002829327220 */ /* 0x002fe20000400000 */
[----:B------:R-:W-:Y:S06]  /*10e0*/  BAR.SYNC.DEFER_BLOCKING 0x0 ;  /* 0x0000000000007b1d */ /* 0x000fec0000010000 */
[----:B------:R-:W-:Y:S02]  /*10f0*/  STS [R67], R50 ;  /* 0x0000003243007388 */ /* 0x000fe40000000800 */
[----:B------:R-:W-:Y:S06]  /*1100*/  BAR.SYNC.DEFER_BLOCKING 0x0 ;  /* 0x0000000000007b1d */ /* 0x000fec0000010000 */
[----:B------:R-:W1:Y:S02]  /*1110*/  LDS.128 R40, [R65] ;  /* 0x0000000041287984 */ /* 0x000e640000000c00 */
[----:B------:R-:W-:Y:S06]  /*1120*/  BAR.SYNC.DEFER_BLOCKING 0x0 ;  /* 0x0000000000007b1d */ /* 0x000fec0000010000 */
[----:B------:R-:W-:Y:S02]  /*1130*/  STS [R67], R63 ;  /* 0x0000003f43007388 */ /* 0x000fe40000000800 */
[----:B------:R-:W-:Y:S06]  /*1140*/  BAR.SYNC.DEFER_BLOCKING 0x0 ;  /* 0x0000000000007b1d */ /* 0x000fec0000010000 */
[----:B------:R-:W-:Y:S02]  /*1150*/  LDS.128 R44, [R65] ;  /* 0x00000000412c7984 */ /* 0x000fe40000000c00 */
[----:B------:R-:W-:Y:S06]  /*1160*/  BAR.SYNC.DEFER_BLOCKING 0x0 ;  /* 0x0000000000007b1d */ /* 0x000fec0000010000 */
[----:B------:R-:W-:Y:S01]  /*1170*/  STS [R67], R62 ;  /* 0x0000003e43007388 */ /* 0x000fe20000000800 */
[----:B0-----:R-:W-:-:S04]  /*1180*/  FADD R48, -R37, R5 ;  /* 0x0000000525307221 */ /* 0x001fc80000000100 */
[----:B-1----:R-:W-:Y:S01]  /*1190*/  FMUL R66, R48, R41 ;  /* 0x0000002930427220 */ /* 0x002fe20000400000 */
[----:B------:R-:W-:Y:S06]  /*11a0*/  BAR.SYNC.DEFER_BLOCKING 0x0 ;  /* 0x0000000000007b1d */ /* 0x000fec0000010000 */
[----:B------:R-:W0:Y:S01]  /*11b0*/  LDS.128 R48, [R65] ;  /* 0x0000000041307984 */ /* 0x000e220000000c00 */
[----:B------:R-:W-:-:S04]  /*11c0*/  FADD R5, -R38, R6 ;  /* 0x0000000626057221 */ /* 0x000fc80000000100 */
[----:B------:R-:W-:Y:S01]  /*11d0*/  FMUL R5, R5, R42 ;  /* 0x0000002a05057220 */ /* 0x000fe20000400000 */
[----:B------:R-:W-:-:S03]  /*11e0*/  P2R R60, PR, RZ, 0x40 ;  /* 0x00000040ff3c7803 */ /* 0x000fc60000000000 */
[----:B0-----:R-:W-:Y:S01]  /*11f0*/  FFMA R5, R5, R46, R50 ;  /* 0x0000002e05057223 */ /* 0x001fe20000000032 */
[----:B------:R-:W-:Y:S04]  /*1200*/  BAR.SYNC.DEFER_BLOCKING 0x0 ;  /* 0x0000000000007b1d */ /* 0x000fe80000010000 */
[----:B------:R-:W-:-:S04]  /*1210*/  FSETP.GEU.AND P6, PT, R5, RZ, PT ;  /* 0x000000ff0500720b */ /* 0x000fc80003fce000 */
[----:B------:R-:W-:Y:S01]  /*1220*/  FSEL R69, R5, RZ, P6 ;  /* 0x000000ff05457208 */ /* 0x000fe20003000000 */
[----:B------:R-:W-:Y:S01]  /*1230*/  FADD R5, -R36, R4 ;  /* 0x0000000424057221 */ /* 0x000fe20000000100 */
[----:B------:R-:W-:-:S03]  /*1240*/  FFMA R66, R66, R45, R49 ;  /* 0x0000002d42427223 */ /* 0x000fc60000000031 */
[----:B------:R-:W-:Y:S02]  /*1250*/  FMUL R5, R5, R40 ;  /* 0x0000002805057220 */ /* 0x000fe40000400000 */
[C---:B------:R-:W-:Y:S02]  /*1260*/  FSETP.GEU.AND P6, PT, R66.reuse, RZ, PT ;  /* 0x000000ff4200720b */ /* 0x040fe40003fce000 */
[----:B------:R-:W-:Y:S01]  /*1270*/  FFMA R5, R5, R44, R48 ;  /* 0x0000002c05057223 */ /* 0x000fe20000000030 */
[----:B------:R-:W-:Y:S01]  /*1280*/  FADD R4, -R39, R7 ;  /* 0x0000000727047221 */ /* 0x000fe20000000100 */
[----:B------:R-:W-:-:S03]  /*1290*/  FSEL R68, R66, RZ, P6 ;  /* 0x000000ff42447208 */ /* 0x000fc60003000000 */
[----:B------:R-:W-:Y:S01]  /*12a0*/  FSETP.GEU.AND P6, PT, R5, RZ, PT ;  /* 0x000000ff0500720b */ /* 0x000fe20003fce000 */
[----:B------:R-:W-:-:S03]  /*12b0*/  FMUL R4, R4, R43 ;  /* 0x0000002b04047220 */ /* 0x000fc60000400000 */
[----:B------:R-:W-:Y:S01]  /*12c0*/  FSEL R67, R5, RZ, P6 ;  /* 0x000000ff05437208 */ /* 0x000fe20003000000 */
[----:B--2---:R-:W-:Y:S01]  /*12d0*/  FADD R5, -R36, R8 ;  /* 0x0000000824057221 */ /* 0x004fe20000000100 */
        /* <DEDUP_REMOVED lines=17> */
[----:B-----5:R-:W-:Y:S01]  /*13f0*/  FADD R70, -R37, R17 ;  /* 0x0000001125467221 */ /* 0x020fe20000000100 */
[----:B------:R-:W-:Y:S02]  /*1400*/  FMUL R4, R4, R43 ;  /* 0x0000002b04047220 */ /* 0x000fe40000400000 */
[----:B------:R-:W-:Y:S01]  /*1410*/  FSEL R17, R5, RZ, P6 ;  /* 0x000000ff05117208 */ /* 0x000fe20003000000 */
[----:B---3--:R-:W-:Y:S01]  /*1420*/  FADD R5, -R36, R12 ;  /* 0x0000000c24057221 */ /* 0x008fe20000000100 */
        /* <DEDUP_REMOVED lines=12> */
[----:B------:R-:W-:Y:S02]  /*14f0*/  FSETP.GEU.AND P6, PT, R72, RZ, PT ;  /* 0x000000ff4800720b */ /* 0x000fe40003fce000 */
[----:B------:R-:W-:Y:S01]  /*1500*/  FFMA R5, R5, R46, R50 ;  /* 0x0000002e05057223 */ /* 0x000fe20000000032 */
[----:B------:R-:W-:Y:S01]  /*1510*/  FMUL R70, R70, R41 ;  /* 0x0000002946467220 */ /* 0x000fe20000400000 */
[----:B------:R-:W-:-:S03]  /*1520*/  FSEL R41, R72, RZ, P6 ;  /* 0x000000ff48297208 */ /* 0x000fc60003000000 */
[----:B------:R-:W-:-:S04]  /*1530*/  FSETP.GEU.AND P6, PT, R5, RZ, PT ;  /* 0x000000ff0500720b */ /* 0x000fc80003fce000 */
[----:B------:R-:W-:Y:S01]  /*1540*/  FSEL R63, R5, RZ, P6 ;  /* 0x000000ff053f7208 */ /* 0x000fe20003000000 */
[----:B------:R-:W-:Y:S01]  /*1550*/  FADD R5, -R36, R16 ;  /* 0x0000001024057221 */ /* 0x000fe20000000100 */
[----:B------:R-:W-:Y:S01]  /*1560*/  FFMA R70, R70, R45, R49 ;  /* 0x0000002d46467223 */ /* 0x000fe20000000031 */
[----:B------:R-:W-:Y:S02]  /*1570*/  FADD R4, -R39, R15 ;  /* 0x0000000f27047221 */ /* 0x000fe40000000100 */
[----:B------:R-:W-:Y:S02]  /*1580*/  FMUL R5, R5, R40 ;  /* 0x0000002805057220 */ /* 0x000fe40000400000 */
[----:B------:R-:W-:Y:S01]  /*1590*/  FSETP.GEU.AND P6, PT, R70, RZ, PT ;  /* 0x000000ff4600720b */ /* 0x000fe20003fce000 */
[----:B------:R-:W-:Y:S01]  /*15a0*/  FMUL R4, R4, R43 ;  /* 0x0000002b04047220 */ /* 0x000fe20000400000 */
[----:B------:R-:W-:Y:S02]  /*15b0*/  FFMA R5, R5, R44, R48 ;  /* 0x0000002c05057223 */ /* 0x000fe40000000030 */
[----:B------:R-:W-:Y:S01]  /*15c0*/  FSEL R70, R70, RZ, P6 ;  /* 0x000000ff46467208 */ /* 0x000fe20003000000 */
[----:B------:R-:W-:-:S02]  /*15d0*/  FFMA R4, R4, R47, R51 ;  /* 0x0000002f04047223 */ /* 0x000fc40000000033 */
[----:B------:R-:W-:-:S04]  /*15e0*/  FSETP.GEU.AND P6, PT, R5, RZ, PT ;  /* 0x000000ff0500720b */ /* 0x000fc80003fce000 */
[----:B------:R-:W-:Y:S01]  /*15f0*/  FSEL R45, R5, RZ, P6 ;  /* 0x000000ff052d7208 */ /* 0x000fe20003000000 */
[----:B------:R-:W-:Y:S01]  /*1600*/  FADD R5, -R38, R18 ;  /* 0x0000001226057221 */ /* 0x000fe20000000100 */
[----:B------:R-:W-:-:S03]  /*1610*/  FSETP.GEU.AND P6, PT, R4, RZ, PT ;  /* 0x000000ff0400720b */ /* 0x000fc60003fce000 */
[----:B------:R-:W-:Y:S01]  /*1620*/  FMUL R5, R5, R42 ;  /* 0x0000002a05057220 */ /* 0x000fe20000400000 */
[----:B------:R-:W-:Y:S01]  /*1630*/  FSEL R16, R4, RZ, P6 ;  /* 0x000000ff04107208 */ /* 0x000fe20003000000 */
[----:B------:R-:W-:Y:S02]  /*1640*/  FADD R4, -R39, R19 ;  /* 0x0000001327047221 */ /* 0x000fe40000000100 */
[----:B------:R-:W-:Y:S01]  /*1650*/  FFMA R5, R5, R46, R50 ;  /* 0x0000002e05057223 */ /* 0x000fe20000000032 */
[----:B------:R-:W0:Y:S01]  /*1660*/  LDC.64 R38, c[0x0][0x248] ;  /* 0x00009200ff267b82 */ /* 0x000e220000000a00 */
[----:B------:R-:W-:-:S03]  /*1670*/  FMUL R4, R4, R43 ;  /* 0x0000002b04047220 */ /* 0x000fc60000400000 */
[----:B------:R-:W-:Y:S01]  /*1680*/  FSETP.GEU.AND P6, PT, R5, RZ, PT ;  /* 0x000000ff0500720b */ /* 0x000fe20003fce000 */
[----:B------:R-:W-:-:S03]  /*1690*/  FFMA R4, R4, R47, R51 ;  /* 0x0000002f04047223 */ /* 0x000fc60000000033 */
[----:B------:R-:W-:Y:S02]  /*16a0*/  FSEL R49, R5, RZ, P6 ;  /* 0x000000ff05317208 */ /* 0x000fe40003000000 */
[----:B------:R-:W-:-:S04]  /*16b0*/  FSETP.GEU.AND P6, PT, R4, RZ, PT ;  /* 0x000000ff0400720b */ /* 0x000fc80003fce000 */
[----:B------:R-:W-:Y:S01]  /*16c0*/  FSEL R18, R4, RZ, P6 ;  /* 0x000000ff04127208 */ /* 0x000fe20003000000 */
[----:B------:R-:W-:Y:S01]  /*16d0*/  IMAD.SHL.U32 R4, R59, 0x40, RZ ;  /* 0x000000403b047824 */ /* 0x000fe200078e00ff */
[----:B------:R-:W-:-:S04]  /*16e0*/  SHF.R.U32.HI R5, RZ, 0x6, R59 ;  /* 0x00000006ff057819 */ /* 0x000fc8000001163b */
[----:B------:R-:W-:Y:S02]  /*16f0*/  LOP3.LUT R4, R4, 0xfc0, RZ, 0xc0, !PT ;  /* 0x00000fc004047812 */ /* 0x000fe400078ec0ff */
[----:B------:R-:W-:Y:S02]  /*1700*/  SGXT.U32 R5, R5, 0x2 ;  /* 0x000000020505781a */ /* 0x000fe40000000000 */
[C---:B------:R-:W-:Y:S02]  /*1710*/  LOP3.LUT R6, R4.reuse, 0x10, RZ, 0xfc, !PT ;  /* 0x0000001004067812 */ /* 0x040fe400078efcff */
[C---:B------:R-:W-:Y:S02]  /*1720*/  LOP3.LUT R7, R4.reuse, 0x20, RZ, 0xfc, !PT ;  /* 0x0000002004077812 */ /* 0x040fe400078efcff */
[----:B------:R-:W-:Y:S02]  /*1730*/  LOP3.LUT R5, R5, R4, RZ, 0xfc, !PT ;  /* 0x0000000405057212 */ /* 0x000fe400078efcff */
[----:B------:R-:W-:-:S02]  /*1740*/  LOP3.LUT R8, R4, 0x30, RZ, 0xfc, !PT ;  /* 0x0000003004087812 */ /* 0x000fc400078efcff */
[----:B------:R-:W-:Y:S02]  /*1750*/  LEA.HI R4, R4, UR4, RZ, 0x1e ;  /* 0x0000000404047c11 */ /* 0x000fe4000f8ff0ff */
[----:B------:R-:W-:Y:S02]  /*1760*/  LEA.HI R6, R6, UR4, RZ, 0x1e ;  /* 0x0000000406067c11 */ /* 0x000fe4000f8ff0ff */
[----:B------:R-:W-:Y:S02]  /*1770*/  LEA.HI R10, R7, UR4, RZ, 0x1e ;  /* 0x00000004070a7c11 */ /* 0x000fe4000f8ff0ff */
[----:B------:R-:W-:Y:S01]  /*1780*/  LEA.HI R12, R8, UR4, RZ, 0x1e ;  /* 0x00000004080c7c11 */ /* 0x000fe2000f8ff0ff */
[C---:B------:R-:W-:Y:S02]  /*1790*/  IMAD R8, R5.reuse, 0x4, R4 ;  /* 0x0000000405087824 */ /* 0x040fe400078e0204 */
[C---:B------:R-:W-:Y:S02]  /*17a0*/  IMAD R11, R5.reuse, 0x4, R6 ;  /* 0x00000004050b7824 */ /* 0x040fe400078e0206 */
[----:B------:R-:W-:-:S02]  /*17b0*/  IMAD R10, R5, 0x4, R10 ;  /* 0x00000004050a7824 */ /* 0x000fc400078e020a */
[----:B------:R-:W-:Y:S01]  /*17c0*/  IMAD R13, R5, 0x4, R12 ;  /* 0x00000004050d7824 */ /* 0x000fe200078e020c */
[----:B------:R-:W-:Y:S04]  /*17d0*/  STS [R8], R67 ;  /* 0x0000004308007388 */ /* 0x000fe80000000800 */
[----:B------:R-:W-:Y:S04]  /*17e0*/  STS [R11+0x40], R68 ;  /* 0x000040440b007388 */ /* 0x000fe80000000800 */
        /* <DEDUP_REMOVED lines=11> */
[----:B------:R1:W-:Y:S04]  /*18a0*/  STS [R11+0x70], R70 ;  /* 0x000070460b007388 */ /* 0x0003e80000000800 */
[----:B------:R-:W-:Y:S04]  /*18b0*/  STS [R10+0xb0], R49 ;  /* 0x0000b0310a007388 */ /* 0x000fe80000000800 */
[----:B------:R2:W-:Y:S01]  /*18c0*/  STS [R13+0xf0], R18 ;  /* 0x0000f0120d007388 */ /* 0x0005e20000000800 */
[----:B------:R-:W-:-:S05]  /*18d0*/  LOP3.LUT R59, R59, 0xfc, RZ, 0xc0, !PT ;  /* 0x000000fc3b3b7812 */ /* 0x000fca00078ec0ff */
[----:B------:R-:W-:-:S04]  /*18e0*/  VIADD R4, R59, UR4 ;  /* 0x000000043b047c36 */ /* 0x000fc80008000000 */
[----:B------:R-:W-:Y:S01]  /*18f0*/  IMAD R12, R71, 0x4, R4 ;  /* 0x00000004470c7824 */ /* 0x000fe200078e0204 */
[----:B------:R-:W-:Y:S06]  /*1900*/  BAR.SYNC.DEFER_BLOCKING 0x0 ;  /* 0x0000000000007b1d */ /* 0x000fec0000010000 */
[----:B------:R-:W-:Y:S04]  /*1910*/  LDS R4, [R12] ;  /* 0x000000000c047984 */ /* 0x000fe80000000800 */
[----:B------:R-:W-:Y:S04]  /*1920*/  LDS R5, [R12+0x4] ;  /* 0x000004000c057984 */ /* 0x000fe80000000800 */
[----:B------:R-:W-:Y:S04]  /*1930*/  LDS R6, [R12+0x8] ;  /* 0x000008000c067984 */ /* 0x000fe80000000800 */
[----:B------:R-:W3:Y:S01]  /*1940*/  LDS R7, [R12+0xc] ;  /* 0x00000c000c077984 */ /* 0x000ee20000000800 */
[----:B------:R-:W-:-:S02]  /*1950*/  ISETP.NE.AND P6, PT, R60, RZ, PT ;  /* 0x000000ff3c00720c */ /* 0x000fc40003fc5270 */
[C---:B-1----:R-:W-:Y:S02]  /*1960*/  LOP3.LUT R11, R71.reuse, 0x400, RZ, 0xfc, !PT ;  /* 0x00000400470b7812 */ /* 0x042fe400078efcff */
[C---:B------:R-:W-:Y:S02]  /*1970*/  LOP3.LUT R14, R71.reuse, 0x800, RZ, 0xfc, !PT ;  /* 0x00000800470e7812 */ /* 0x040fe400078efcff */
[----:B--2---:R-:W-:Y:S02]  /*1980*/  LOP3.LUT R13, R71, 0xc00, RZ, 0xfc, !PT ;  /* 0x00000c00470d7812 */ /* 0x004fe400078efcff */
[----:B------:R-:W-:Y:S02]  /*1990*/  SHF.R.U32.HI R10, RZ, 0x2, R11 ;  /* 0x00000002ff0a7819 */ /* 0x000fe4000001160b */
[----:B------:R-:W-:Y:S02]  /*19a0*/  SHF.R.U32.HI R11, RZ, 0x2, R14 ;  /* 0x00000002ff0b7819 */ /* 0x000fe4000001160e */
[----:B------:R-:W-:Y:S01]  /*19b0*/  SHF.R.U32.HI R13, RZ, 0x2, R13 ;  /* 0x00000002ff0d7819 */ /* 0x000fe2000001160d */
[----:B0-----:R-:W-:Y:S01]  /*19c0*/  IMAD.WIDE R8, R56, 0x4, R38 ;  /* 0x0000000438087825 */ /* 0x001fe200078e0226 */
[----:B------:R-:W-:-:S02]  /*19d0*/  LOP3.LUT R10, R10, 0x1fc, RZ, 0xc0, !PT ;  /* 0x000001fc0a0a7812 */ /* 0x000fc400078ec0ff */
[----:B------:R-:W-:Y:S02]  /*19e0*/  LOP3.LUT R11, R11, 0x2fc, RZ, 0xc0, !PT ;  /* 0x000002fc0b0b7812 */ /* 0x000fe400078ec0ff */
[----:B------:R-:W-:Y:S01]  /*19f0*/  LOP3.LUT R13, R13, 0x3fc, RZ, 0xc0, !PT ;  /* 0x000003fc0d0d7812 */ /* 0x000fe200078ec0ff */
[----:B------:R-:W-:-:S04]  /*1a00*/  VIADD R10, R10, UR4 ;  /* 0x000000040a0a7c36 */ /* 0x000fc80008000000 */
[----:B------:R-:W-:Y:S01]  /*1a10*/  IMAD R19, R71, 0x4, R10 ;  /* 0x0000000447137824 */ /* 0x000fe200078e020a */
[----:B---3--:R0:W-:Y:S04]  /*1a20*/  @P6 STG.E.128 desc[UR6][R8.64], R4 ;  /* 0x0000000408006986 */ /* 0x0081e8000c101d06 */
[----:B------:R-:W-:Y:S04]  /*1a30*/  LDS R5, [R19+0x1004] ;  /* 0x0010040013057984 */ /* 0x000fe80000000800 */
[----:B------:R-:W-:Y:S01]  /*1a40*/  LDS R7, [R19+0x100c] ;  /* 0x00100c0013077984 */ /* 0x000fe20000000800 */
[----:B0-----:R-:W-:-:S02]  /*1a50*/  VIADD R4, R11, UR4 ;  /* 0x000000040b047c36 */ /* 0x001fc40008000000 */
[----:B------:R-:W-:Y:S02]  /*1a60*/  VIADD R6, R13, UR4 ;  /* 0x000000040d067c36 */ /* 0x000fe40008000000 */
[C---:B------:R-:W-:Y:S02]  /*1a70*/  IMAD R36, R71.reuse, 0x4, R4 ;  /* 0x0000000447247824 */ /* 0x040fe400078e0204 */
[----:B------:R-:W-:Y:S01]  /*1a80*/  IMAD R71, R71, 0x4, R6 ;  /* 0x0000000447477824 */ /* 0x000fe200078e0206 */
[----:B------:R-:W-:Y:S04]  /*1a90*/  LDS R4, [R19+0x1000] ;  /* 0x0010000013047984 */ /* 0x000fe80000000800 */
[----:B------:R0:W1:Y:S04]  /*1aa0*/  LDS R6, [R19+0x1008] ;  /* 0x0010080013067984 */ /* 0x0000680000000800 */
[----:B------:R-:W-:Y:S04]  /*1ab0*/  LDS R8, [R36+0x2000] ;  /* 0x0020000024087984 */ /* 0x000fe80000000800 */
[----:B------:R-:W-:Y:S04]  /*1ac0*/  LDS R9, [R36+0x2004] ;  /* 0x0020040024097984 */ /* 0x000fe80000000800 */
[----:B------:R-:W-:Y:S04]  /*1ad0*/  LDS R10, [R36+0x2008] ;  /* 0x00200800240a7984 */ /* 0x000fe80000000800 */
[----:B------:R-:W2:Y:S04]  /*1ae0*/  LDS R11, [R36+0x200c] ;  /* 0x00200c00240b7984 */ /* 0x000ea80000000800 */
[----:B------:R-:W-:Y:S04]  /*1af0*/  LDS R12, [R71+0x3000] ;  /* 0x00300000470c7984 */ /* 0x000fe80000000800 */
[----:B------:R-:W-:Y:S04]  /*1b00*/  LDS R13, [R71+0x3004] ;  /* 0x00300400470d7984 */ /* 0x000fe80000000800 */
[----:B------:R-:W-:Y:S04]  /*1b10*/  LDS R14, [R71+0x3008] ;  /* 0x00300800470e7984 */ /* 0x000fe80000000800 */
[----:B------:R-:W3:Y:S01]  /*1b20*/  LDS R15, [R71+0x300c] ;  /* 0x00300c00470f7984 */ /* 0x000ee20000000800 */
[----:B------:R-:W-:-:S04]  /*1b30*/  IMAD.IADD R43, R52, 0x1, R61 ;  /* 0x00000001342b7824 */ /* 0x000fc800078e023d */
[--C-:B------:R-:W-:Y:S02]  /*1b40*/  IMAD R54, R54, 0x80, R43.reuse ;  /* 0x0000008036367824 */ /* 0x100fe400078e022b */
[--C-:B------:R-:W-:Y:S02]  /*1b50*/  IMAD R0, R0, 0x80, R43.reuse ;  /* 0x0000008000007824 */ /* 0x100fe400078e022b */
[----:B------:R-:W-:Y:S02]  /*1b60*/  IMAD R53, R53, 0x80, R43 ;  /* 0x0000008035357824 */ /* 0x000fe400078e022b */
[----:B------:R-:W0:Y:S01]  /*1b70*/  LDC.64 R42, c[0x0][0x250] ;  /* 0x00009400ff2a7b82 */ /* 0x000e220000000a00 */
[----:B------:R-:W-:Y:S01]  /*1b80*/  ISETP.NE.AND P6, PT, R58, RZ, PT ;  /* 0x000000ff3a00720c */ /* 0x000fe20003fc5270 */
[----:B------:R-:W-:Y:S02]  /*1b90*/  IMAD R40, R57, 0x80, R52 ;  /* 0x0000008039287824 */ /* 0x000fe400078e0234 */
[----:B------:R-:W-:Y:S01]  /*1ba0*/  FADD R26, R26, R17 ;  /* 0x000000111a1a7221 */ /* 0x000fe20000000000 */
[----:B------:R-:W-:Y:S01]  /*1bb0*/  FADD R31, R31, R16 ;  /* 0x000000101f1f7221 */ /* 0x000fe20000000000 */
[----:B------:R-:W-:-:S04]  /*1bc0*/  IMAD.WIDE R16, R2, 0x4, R38 ;  /* 0x0000000402107825 */ /* 0x000fc800078e0226 */
[----:B------:R-:W-:Y:S01]  /*1bd0*/  FADD R35, R35, R18 ;  /* 0x0000001223237221 */ /* 0x000fe20000000000 */
[----:B------:R-:W-:Y:S02]  /*1be0*/  IMAD.IADD R61, R61, 0x1, R40 ;  /* 0x000000013d3d7824 */ /* 0x000fe400078e0228 */
[----:B------:R-:W-:-:S04]  /*1bf0*/  IMAD.WIDE R2, R3, 0x4, R38 ;  /* 0x0000000403027825 */ /* 0x000fc800078e0226 */
[----:B------:R-:W-:Y:S01]  /*1c00*/  FADD R22, R22, R69 ;  /* 0x0000004516167221 */ /* 0x000fe20000000000 */
[----:B------:R-:W-:Y:S01]  /*1c10*/  FADD R21, R21, R68 ;  /* 0x0000004415157221 */ /* 0x000fe20000000000 */
[----:B------:R-:W-:Y:S01]  /*1c20*/  FADD R20, R20, R67 ;  /* 0x0000004314147221 */ /* 0x000fe20000000000 */
[----:B------:R-:W-:-:S04]  /*1c30*/  IMAD.WIDE R38, R55, 0x4, R38 ;  /* 0x0000000437267825 */ /* 0x000fc800078e0226 */
[----:B------:R-:W-:Y:S01]  /*1c40*/  FADD R23, R23, R66 ;  /* 0x0000004217177221 */ /* 0x000fe20000000000 */
[----:B------:R-:W-:Y:S01]  /*1c50*/  FADD R24, R24, R65 ;  /* 0x0000004118187221 */ /* 0x000fe20000000000 */
[----:B------:R-:W-:Y:S01]  /*1c60*/  FADD R25, R25, R64 ;  /* 0x0000004019197221 */ /* 0x000fe20000000000 */
[----:B------:R-:W-:Y:S01]  /*1c70*/  FADD R27, R27, R37 ;  /* 0x000000251b1b7221 */ /* 0x000fe20000000000 */
[----:B------:R-:W-:Y:S01]  /*1c80*/  FADD R28, R28, R62 ;  /* 0x0000003e1c1c7221 */ /* 0x000fe20000000000 */
[----:B------:R-:W-:Y:S01]  /*1c90*/  FADD R29, R29, R41 ;  /* 0x000000291d1d7221 */ /* 0x000fe20000000000 */
[----:B------:R-:W-:Y:S01]  /*1ca0*/  FADD R30, R30, R63 ;  /* 0x0000003f1e1e7221 */ /* 0x000fe20000000000 */
[--C-:B0-----:R-:W-:Y:S01]  /*1cb0*/  IMAD.WIDE R18, R61, 0x4, R42.reuse ;  /* 0x000000043d127825 */ /* 0x101fe200078e022a */
[----:B-1----:R0:W-:Y:S03]  /*1cc0*/  @P6 STG.E.128 desc[UR6][R16.64], R4 ;  /* 0x0000000410006986 */ /* 0x0021e6000c101d06 */
[--C-:B------:R-:W-:Y:S01]  /*1cd0*/  IMAD.WIDE R54, R54, 0x4, R42.reuse ;  /* 0x0000000436367825 */ /* 0x100fe200078e022a */
[----:B--2---:R0:W-:Y:S03]  /*1ce0*/  @P5 STG.E.128 desc[UR6][R2.64], R8 ;  /* 0x0000000802005986 */ /* 0x0041e6000c101d06 */
[----:B------:R-:W-:Y:S01]  /*1cf0*/  IMAD.WIDE R36, R0, 0x4, R42 ;  /* 0x0000000400247825 */ /* 0x000fe200078e022a */
[----:B---3--:R0:W-:Y:S04]  /*1d00*/  @P4 STG.E.128 desc[UR6][R38.64], R12 ;  /* 0x0000000c26004986 */ /* 0x0081e8000c101d06 */
[----:B------:R0:W-:Y:S04]  /*1d10*/  @P3 STG.E.128 desc[UR6][R18.64], R20 ;  /* 0x0000001412003986 */ /* 0x0001e8000c101d06 */
[----:B------:R0:W-:Y:S01]  /*1d20*/  @P2 STG.E.128 desc[UR6][R54.64], R24 ;  /* 0x0000001836002986 */ /* 0x0001e2000c101d06 */
[----:B------:R-:W-:-:S03]  /*1d30*/  FADD R33, R33, R70 ;  /* 0x0000004621217221 */ /* 0x000fc60000000000 */
[----:B------:R0:W-:Y:S01]  /*1d40*/  @P1 STG.E.128 desc[UR6][R36.64], R28 ;  /* 0x0000001c24001986 */ /* 0x0001e2000c101d06 */
[----:B------:R-:W-:Y:S01]  /*1d50*/  FADD R32, R32, R45 ;  /* 0x0000002d20207221 */ /* 0x000fe20000000000 */
[----:B------:R-:W-:Y:S01]  /*1d60*/  FADD R34, R34, R49 ;  /* 0x0000003122227221 */ /* 0x000fe20000000000 */
[----:B------:R-:W-:Y:S01]  /*1d70*/  IMAD.WIDE R42, R53, 0x4, R42 ;  /* 0x00000004352a7825 */ /* 0x000fe200078e022a */
[----:B0-----:R-:W-:Y:S06]  /*1d80*/  @!P0 EXIT ;  /* 0x000000000000894d */ /* 0x001fec0003800000 */
[----:B------:R-:W-:Y:S01]  /*1d90*/  STG.E.128 desc[UR6][R42.64], R32 ;  /* 0x000000202a007986 */ /* 0x000fe2000c101d06 */
[----:B------:R-:W-:Y:S05]  /*1da0*/  EXIT ;  /* 0x000000000000794d */ /* 0x000fea0003800000 */
.L_x_0:
[----:B------:R-:W-:-:S00]  /*1db0*/  BRA `(.L_x_0) ;  /* 0xfffffffc00fc7947 */ /* 0x000fc0000383ffff */
[----:B------:R-:W-:-:S00]  /*1dc0*/  NOP ;  /* 0x0000000000007918 */ /* 0x000fc00000000000 */
        /* <DEDUP_REMOVED lines=11> */
.L_x_1:


//--------------------- .nv.global.init           --------------------------
	.section	.nv.global.init,"aw",@progbits
.nv.global.init:
	.type		_$_str,@object
	.size		_$_str,(_$_str_$_2 - _$_str)
_$_str:
        /*0000*/ 	.byte	0x5f, 0x5f, 0x43, 0x55, 0x44, 0x41, 0x5f, 0x46, 0x54, 0x5a, 0x00
	.type		_$_str_$_2,@object
	.size		_$_str_$_2,(.L_1 - _$_str_$_2)
_$_str_$_2:
        /*000b*/ 	.byte	0x5f, 0x5f, 0x43, 0x55, 0x44, 0x41, 0x5f, 0x50, 0x52, 0x45, 0x43, 0x5f, 0x53, 0x51, 0x52, 0x54
        /*001b*/ 	.byte	0x00
.L_1:


//--------------------- .nv.shared.triton_poi_fused__native_batch_norm_legit_no_training__unsafe_index_add_relu_7 --------------------------
	.section	.nv.shared.triton_poi_fused__native_batch_norm_legit_no_training__unsafe_index_add_relu_7,"aw",@nobits
	.sectionflags	@""
	.align	16
	.zero		1024


//--------------------- .nv.constant0.triton_poi_fused__native_batch_norm_legit_no_training__unsafe_index_add_relu_7 --------------------------
	.section	.nv.constant0.triton_poi_fused__native_batch_norm_legit_no_training__unsafe_index_add_relu_7,"a",@progbits
	.sectionflags	@""
	.align	4
.nv.constant0.triton_poi_fused__native_batch_norm_legit_no_training__unsafe_index_add_relu_7:
	.zero		608
